//
// Generated by NVIDIA NVVM Compiler
//
// Compiler Build ID: CL-36424714
// Cuda compilation tools, release 13.0, V13.0.88
// Based on NVVM 20.0.0
//

.version 9.0
.target sm_100
.address_size 64

	// .globl	_Z10cuda_roundPfPi

.visible .entry _Z10cuda_roundPfPi(
	.param .u64 .ptr .align 1 _Z10cuda_roundPfPi_param_0,
	.param .u64 .ptr .align 1 _Z10cuda_roundPfPi_param_1
)
{
	.reg .b32 	%r<3>;
	.reg .b32 	%f<6>;
	.reg .b64 	%rd<8>;

	ld.param.u64 	%rd1, [_Z10cuda_roundPfPi_param_0];
	ld.param.u64 	%rd2, [_Z10cuda_roundPfPi_param_1];
	cvta.to.global.u64 	%rd3, %rd2;
	cvta.to.global.u64 	%rd4, %rd1;
	mov.u32 	%r1, %tid.x;
	mul.wide.u32 	%rd5, %r1, 4;
	add.s64 	%rd6, %rd4, %rd5;
	ld.global.f32 	%f1, [%rd6];
	mov.f32 	%f2, 0f3F000000;
	copysign.f32 	%f3, %f1, %f2;
	add.rz.f32 	%f4, %f1, %f3;
	cvt.rzi.f32.f32 	%f5, %f4;
	cvt.rzi.s32.f32 	%r2, %f5;
	add.s64 	%rd7, %rd3, %rd5;
	st.global.u32 	[%rd7], %r2;
	ret;

}


// ===== COMPILED SASS (sm_100) =====

	.target	sm_100

	.elftype	@"ET_EXEC"


//--------------------- .note.nv.tkinfo           --------------------------
	.section	.note.nv.tkinfo,"",@"SHT_NOTE"
	.sectionflags	@"SHF_NOTE_NV_TKINFO"
	.tkinfo
        /*0018*/ 	.word	0x00000002
        /*0030*/ 	.string	""
        /*0030*/ 	.string	"ptxas"
        /*0030*/ 	.string	"Cuda compilation tools, release 13.0, V13.0.88"
        /*0030*/ 	.string	"Build cuda_13.0.r13.0/compiler.36424714_0"
        /*0030*/ 	.string	"-arch sm_100 -m 64 "



//--------------------- .note.nv.cuinfo           --------------------------
	.section	.note.nv.cuinfo,"",@"SHT_NOTE"
	.sectionflags	@"SHF_NOTE_NV_CUINFO"
        /*0018*/ 	.short	0x0002
        /*001a*/ 	.short	0x0064
        /*001c*/ 	.short	0x0082
	.zero		2


//--------------------- .nv.info                  --------------------------
	.section	.nv.info,"",@"SHT_CUDA_INFO"
	.align	4


	//----- nvinfo : EIATTR_REGCOUNT
	.align		4
        /*0000*/ 	.byte	0x04, 0x2f
        /*0002*/ 	.short	(.L_1 - .L_0)
	.align		4
.L_0:
        /*0004*/ 	.word	index@(_Z10cuda_roundPfPi)
        /*0008*/ 	.word	0x0000000c


	//----- nvinfo : EIATTR_FRAME_SIZE
	.align		4
.L_1:
        /*000c*/ 	.byte	0x04, 0x11
        /*000e*/ 	.short	(.L_3 - .L_2)
	.align		4
.L_2:
        /*0010*/ 	.word	index@(_Z10cuda_roundPfPi)
        /*0014*/ 	.word	0x00000000


	//----- nvinfo : EIATTR_MIN_STACK_SIZE
	.align		4
.L_3:
        /*0018*/ 	.byte	0x04, 0x12
        /*001a*/ 	.short	(.L_5 - .L_4)
	.align		4
.L_4:
        /*001c*/ 	.word	index@(_Z10cuda_roundPfPi)
        /*0020*/ 	.word	0x00000000
.L_5:


//--------------------- .nv.compat                --------------------------
	.section	.nv.compat,"",@"SHT_CUDA_COMPAT_INFO"
	.align	4
        /*0000*/ 	.byte	0x02, 0x09, 0x00, 0x00, 0x02, 0x02, 0x01, 0x00, 0x02, 0x05, 0x05, 0x00, 0x03, 0x07, 0x01, 0x01
        /*0010*/ 	.byte	0x02, 0x03, 0x00, 0x00, 0x02, 0x06, 0x01, 0x00, 0x04, 0x0b, 0x08, 0x00, 0x09, 0x00, 0x00, 0x00
        /*0020*/ 	.byte	0x00, 0x00, 0x00, 0x00


//--------------------- .nv.info._Z10cuda_roundPfPi --------------------------
	.section	.nv.info._Z10cuda_roundPfPi,"",@"SHT_CUDA_INFO"
	.sectionflags	@""
	.align	4


	//----- nvinfo : EIATTR_CUDA_API_VERSION
	.align		4
        /*0000*/ 	.byte	0x04, 0x37
        /*0002*/ 	.short	(.L_7 - .L_6)
.L_6:
        /*0004*/ 	.word	0x00000082


	//----- nvinfo : EIATTR_KPARAM_INFO
	.align		4
.L_7:
        /*0008*/ 	.byte	0x04, 0x17
        /*000a*/ 	.short	(.L_9 - .L_8)
.L_8:
        /*000c*/ 	.word	0x00000000
        /*0010*/ 	.short	0x0001
        /*0012*/ 	.short	0x0008
        /*0014*/ 	.byte	0x00, 0xf5, 0x21, 0x00


	//----- nvinfo : EIATTR_KPARAM_INFO
	.align		4
.L_9:
        /*0018*/ 	.byte	0x04, 0x17
        /*001a*/ 	.short	(.L_11 - .L_10)
.L_10:
        /*001c*/ 	.word	0x00000000
        /*0020*/ 	.short	0x0000
        /*0022*/ 	.short	0x0000
        /*0024*/ 	.byte	0x00, 0xf5, 0x21, 0x00


	//----- nvinfo : EIATTR_SPARSE_MMA_MASK
	.align		4
.L_11:
        /*0028*/ 	.byte	0x03, 0x50
        /*002a*/ 	.short	0x0000


	//----- nvinfo : EIATTR_MAXREG_COUNT
	.align		4
        /*002c*/ 	.byte	0x03, 0x1b
        /*002e*/ 	.short	0x00ff


	//----- nvinfo : EIATTR_MERCURY_ISA_VERSION
	.align		4
        /*0030*/ 	.byte	0x03, 0x5f
        /*0032*/ 	.short	0x0101


	//----- nvinfo : EIATTR_VRC_CTA_INIT_COUNT
	.align		4
        /*0034*/ 	.byte	0x02, 0x4a
	.zero		1
	.zero		1


	//----- nvinfo : EIATTR_EXIT_INSTR_OFFSETS
	.align		4
        /*0038*/ 	.byte	0x04, 0x1c
        /*003a*/ 	.short	(.L_13 - .L_12)


	//   ....[0]....
.L_12:
        /*003c*/ 	.word	0x000000d0


	//----- nvinfo : EIATTR_CBANK_PARAM_SIZE
	.align		4
.L_13:
        /*0040*/ 	.byte	0x03, 0x19
        /*0042*/ 	.short	0x0010


	//----- nvinfo : EIATTR_PARAM_CBANK
	.align		4
        /*0044*/ 	.byte	0x04, 0x0a
        /*0046*/ 	.short	(.L_15 - .L_14)
	.align		4
.L_14:
        /*0048*/ 	.word	index@(.nv.constant0._Z10cuda_roundPfPi)
        /*004c*/ 	.short	0x0380
        /*004e*/ 	.short	0x0010


	//----- nvinfo : EIATTR_SW_WAR
	.align		4
.L_15:
        /*0050*/ 	.byte	0x04, 0x36
        /*0052*/ 	.short	(.L_17 - .L_16)
.L_16:
        /*0054*/ 	.word	0x00000008
.L_17:


//--------------------- .nv.callgraph             --------------------------
	.section	.nv.callgraph,"",@"SHT_CUDA_CALLGRAPH"
	.align	4
	.sectionentsize	8
	.align		4
        /*0000*/ 	.word	0x00000000
	.align		4
        /*0004*/ 	.word	0xffffffff
	.align		4
        /*0008*/ 	.word	0x00000000
	.align		4
        /*000c*/ 	.word	0xfffffffe
	.align		4
        /*0010*/ 	.word	0x00000000
	.align		4
        /*0014*/ 	.word	0xfffffffd
	.align		4
        /*0018*/ 	.word	0x00000000
	.align		4
        /*001c*/ 	.word	0xfffffffc


//--------------------- .text._Z10cuda_roundPfPi  --------------------------
	.section	.text._Z10cuda_roundPfPi,"ax",@progbits
	.align	128
        .global         _Z10cuda_roundPfPi
        .type           _Z10cuda_roundPfPi,@function
        .size           _Z10cuda_roundPfPi,(.L_x_1 - _Z10cuda_roundPfPi)
        .other          _Z10cuda_roundPfPi,@"STO_CUDA_ENTRY STV_DEFAULT"
_Z10cuda_roundPfPi:
.text._Z10cuda_roundPfPi:
[----:B------:R-:W-:Y:S01]  /*0000*/  LDC R1, c[0x0][0x37c] ;  /* 0x0000df00ff017b82 */ /* 0x000fe20000000800 */
[----:B------:R-:W0:Y:S07]  /*0010*/  S2R R9, SR_TID.X ;  /* 0x0000000000097919 */ /* 0x000e2e0000002100 */
[----:B------:R-:W0:Y:S01]  /*0020*/  LDC.64 R2, c[0x0][0x380] ;  /* 0x0000e000ff027b82 */ /* 0x000e220000000a00 */
[----:B------:R-:W1:Y:S07]  /*0030*/  LDCU.64 UR4, c[0x0][0x358] ;  /* 0x00006b00ff0477ac */ /* 0x000e6e0008000a00 */
[----:B------:R-:W2:Y:S01]  /*0040*/  LDC.64 R4, c[0x0][0x388] ;  /* 0x0000e200ff047b82 */ /* 0x000ea20000000a00 */
[----:B0-----:R-:W-:-:S06]  /*0050*/  IMAD.WIDE.U32 R2, R9, 0x4, R2 ;  /* 0x0000000409027825 */ /* 0x001fcc00078e0002 */
[----:B-1----:R-:W3:Y:S01]  /*0060*/  LDG.E R2, desc[UR4][R2.64] ;  /* 0x0000000402027981 */ /* 0x002ee2000c1e1900 */
[----:B------:R-:W-:Y:S02]  /*0070*/  HFMA2 R7, -RZ, RZ, 1.75, 0 ;  /* 0x3f000000ff077431 */ /* 0x000fe400000001ff */
[----:B--2---:R-:W-:-:S03]  /*0080*/  IMAD.WIDE.U32 R4, R9, 0x4, R4 ;  /* 0x0000000409047825 */ /* 0x004fc600078e0004 */
[----:B---3--:R-:W-:-:S05]  /*0090*/  LOP3.LUT R7, R7, 0x80000000, R2, 0xb8, !PT ;  /* 0x8000000007077812 */ /* 0x008fca00078eb802 */
[----:B------:R-:W-:-:S06]  /*00a0*/  FADD.RZ R7, R2, R7 ;  /* 0x0000000702077221 */ /* 0x000fcc000000c000 */
[----:B------:R-:W0:Y:S02]  /*00b0*/  F2I.TRUNC.NTZ R7, R7 ;  /* 0x0000000700077305 */ /* 0x000e24000020f100 */
[----:B0-----:R-:W-:Y:S01]  /*00c0*/  STG.E desc[UR4][R4.64], R7 ;  /* 0x0000000704007986 */ /* 0x001fe2000c101904 */
[----:B------:R-:W-:Y:S05]  /*00d0*/  EXIT ;  /* 0x000000000000794d */ /* 0x000fea0003800000 */
.L_x_0:
[----:B------:R-:W-:-:S00]  /*00e0*/  BRA `(.L_x_0) ;  /* 0xfffffffc00fc7947 */ /* 0x000fc0000383ffff */
[----:B------:R-:W-:-:S00]  /*00f0*/  NOP ;  /* 0x0000000000007918 */ /* 0x000fc00000000000 */
        /* <DEDUP_REMOVED lines=8> */
.L_x_1:


//--------------------- .nv.shared.reserved.0     --------------------------
	.section	.nv.shared.reserved.0,"aw",@nobits
	.weak		__nv_reservedSMEM_offset_0_alias
	.size		__nv_reservedSMEM_offset_0_alias, 0, 64
	.other		__nv_reservedSMEM_offset_0_alias,@"STO_CUDA_RESERVED_SHARED STV_DEFAULT"
__nv_reservedSMEM_offset_0_alias:
	.zero		0
	.zero		64


//--------------------- .nv.constant0._Z10cuda_roundPfPi --------------------------
	.section	.nv.constant0._Z10cuda_roundPfPi,"a",@progbits
	.sectionflags	@""
	.align	4
.nv.constant0._Z10cuda_roundPfPi:
	.zero		912


//--------------------- SYMBOLS --------------------------

	.type		.nv.reservedSmem.offset0,@object
	.size		.nv.reservedSmem.offset0,0x4
